//
// Generated by NVIDIA NVVM Compiler
//
// Compiler Build ID: CL-36424714
// Cuda compilation tools, release 13.0, V13.0.88
// Based on NVVM 20.0.0
//

.version 9.0
.target sm_100
.address_size 64

	// .globl	_Z12mandelKernelffffPii

.visible .entry _Z12mandelKernelffffPii(
	.param .f32 _Z12mandelKernelffffPii_param_0,
	.param .f32 _Z12mandelKernelffffPii_param_1,
	.param .f32 _Z12mandelKernelffffPii_param_2,
	.param .f32 _Z12mandelKernelffffPii_param_3,
	.param .u64 .ptr .align 1 _Z12mandelKernelffffPii_param_4,
	.param .u32 _Z12mandelKernelffffPii_param_5
)
{
	.reg .pred 	%p<4>;
	.reg .b32 	%r<20>;
	.reg .b32 	%f<20>;
	.reg .b64 	%rd<5>;

	ld.param.f32 	%f9, [_Z12mandelKernelffffPii_param_0];
	ld.param.f32 	%f10, [_Z12mandelKernelffffPii_param_1];
	ld.param.f32 	%f11, [_Z12mandelKernelffffPii_param_2];
	ld.param.f32 	%f12, [_Z12mandelKernelffffPii_param_3];
	ld.param.u64 	%rd1, [_Z12mandelKernelffffPii_param_4];
	ld.param.u32 	%r5, [_Z12mandelKernelffffPii_param_5];
	mov.u32 	%r7, %ctaid.y;
	mov.u32 	%r8, %ntid.y;
	mov.u32 	%r9, %tid.y;
	mad.lo.s32 	%r10, %r7, %r8, %r9;
	mov.u32 	%r11, %nctaid.x;
	mov.u32 	%r12, %ntid.x;
	mul.lo.s32 	%r13, %r11, %r12;
	mov.u32 	%r14, %ctaid.x;
	mov.u32 	%r15, %tid.x;
	mad.lo.s32 	%r16, %r14, %r12, %r15;
	mad.lo.s32 	%r1, %r13, %r10, %r16;
	cvt.rn.f32.u32 	%f13, %r16;
	fma.rn.f32 	%f1, %f9, %f13, %f11;
	cvt.rn.f32.u32 	%f14, %r10;
	fma.rn.f32 	%f2, %f10, %f14, %f12;
	setp.lt.s32 	%p1, %r5, 1;
	mov.b32 	%r19, 0;
	@%p1 bra 	$L__BB0_4;
	mov.b32 	%r18, 0;
	mov.f32 	%f18, %f2;
	mov.f32 	%f19, %f1;
$L__BB0_2:
	mul.f32 	%f5, %f19, %f19;
	mul.f32 	%f6, %f18, %f18;
	add.f32 	%f15, %f5, %f6;
	setp.gt.f32 	%p2, %f15, 0f40800000;
	mov.u32 	%r19, %r18;
	@%p2 bra 	$L__BB0_4;
	sub.f32 	%f16, %f5, %f6;
	add.f32 	%f17, %f19, %f19;
	add.f32 	%f19, %f1, %f16;
	fma.rn.f32 	%f18, %f17, %f18, %f2;
	add.s32 	%r18, %r18, 1;
	setp.ne.s32 	%p3, %r18, %r5;
	mov.u32 	%r19, %r5;
	@%p3 bra 	$L__BB0_2;
$L__BB0_4:
	cvta.to.global.u64 	%rd2, %rd1;
	mul.wide.s32 	%rd3, %r1, 4;
	add.s64 	%rd4, %rd2, %rd3;
	st.global.u32 	[%rd4], %r19;
	ret;

}


// ===== COMPILED SASS (sm_100) =====

	.target	sm_100

	.elftype	@"ET_EXEC"


//--------------------- .note.nv.tkinfo           --------------------------
	.section	.note.nv.tkinfo,"",@"SHT_NOTE"
	.sectionflags	@"SHF_NOTE_NV_TKINFO"
	.tkinfo
        /*0018*/ 	.word	0x00000002
        /*0030*/ 	.string	""
        /*0030*/ 	.string	"ptxas"
        /*0030*/ 	.string	"Cuda compilation tools, release 13.0, V13.0.88"
        /*0030*/ 	.string	"Build cuda_13.0.r13.0/compiler.36424714_0"
        /*0030*/ 	.string	"-arch sm_100 -m 64 "



//--------------------- .note.nv.cuinfo           --------------------------
	.section	.note.nv.cuinfo,"",@"SHT_NOTE"
	.sectionflags	@"SHF_NOTE_NV_CUINFO"
        /*0018*/ 	.short	0x0002
        /*001a*/ 	.short	0x0064
        /*001c*/ 	.short	0x0082
	.zero		2


//--------------------- .nv.info                  --------------------------
	.section	.nv.info,"",@"SHT_CUDA_INFO"
	.align	4


	//----- nvinfo : EIATTR_REGCOUNT
	.align		4
        /*0000*/ 	.byte	0x04, 0x2f
        /*0002*/ 	.short	(.L_1 - .L_0)
	.align		4
.L_0:
        /*0004*/ 	.word	index@(_Z12mandelKernelffffPii)
        /*0008*/ 	.word	0x00000010


	//----- nvinfo : EIATTR_FRAME_SIZE
	.align		4
.L_1:
        /*000c*/ 	.byte	0x04, 0x11
        /*000e*/ 	.short	(.L_3 - .L_2)
	.align		4
.L_2:
        /*0010*/ 	.word	index@(_Z12mandelKernelffffPii)
        /*0014*/ 	.word	0x00000000


	//----- nvinfo : EIATTR_MIN_STACK_SIZE
	.align		4
.L_3:
        /*0018*/ 	.byte	0x04, 0x12
        /*001a*/ 	.short	(.L_5 - .L_4)
	.align		4
.L_4:
        /*001c*/ 	.word	index@(_Z12mandelKernelffffPii)
        /*0020*/ 	.word	0x00000000
.L_5:


//--------------------- .nv.compat                --------------------------
	.section	.nv.compat,"",@"SHT_CUDA_COMPAT_INFO"
	.align	4
        /*0000*/ 	.byte	0x02, 0x09, 0x00, 0x00, 0x02, 0x02, 0x01, 0x00, 0x02, 0x05, 0x05, 0x00, 0x03, 0x07, 0x01, 0x01
        /*0010*/ 	.byte	0x02, 0x03, 0x00, 0x00, 0x02, 0x06, 0x01, 0x00, 0x04, 0x0b, 0x08, 0x00, 0x01, 0x00, 0x00, 0x00
        /*0020*/ 	.byte	0x00, 0x00, 0x00, 0x00


//--------------------- .nv.info._Z12mandelKernelffffPii --------------------------
	.section	.nv.info._Z12mandelKernelffffPii,"",@"SHT_CUDA_INFO"
	.sectionflags	@""
	.align	4


	//----- nvinfo : EIATTR_CUDA_API_VERSION
	.align		4
        /*0000*/ 	.byte	0x04, 0x37
        /*0002*/ 	.short	(.L_7 - .L_6)
.L_6:
        /*0004*/ 	.word	0x00000082


	//----- nvinfo : EIATTR_KPARAM_INFO
	.align		4
.L_7:
        /*0008*/ 	.byte	0x04, 0x17
        /*000a*/ 	.short	(.L_9 - .L_8)
.L_8:
        /*000c*/ 	.word	0x00000000
        /*0010*/ 	.short	0x0005
        /*0012*/ 	.short	0x0018
        /*0014*/ 	.byte	0x00, 0xf0, 0x11, 0x00


	//----- nvinfo : EIATTR_KPARAM_INFO
	.align		4
.L_9:
        /*0018*/ 	.byte	0x04, 0x17
        /*001a*/ 	.short	(.L_11 - .L_10)
.L_10:
        /*001c*/ 	.word	0x00000000
        /*0020*/ 	.short	0x0004
        /*0022*/ 	.short	0x0010
        /*0024*/ 	.byte	0x00, 0xf5, 0x21, 0x00


	//----- nvinfo : EIATTR_KPARAM_INFO
	.align		4
.L_11:
        /*0028*/ 	.byte	0x04, 0x17
        /*002a*/ 	.short	(.L_13 - .L_12)
.L_12:
        /*002c*/ 	.word	0x00000000
        /*0030*/ 	.short	0x0003
        /*0032*/ 	.short	0x000c
        /*0034*/ 	.byte	0x00, 0xf0, 0x11, 0x00


	//----- nvinfo : EIATTR_KPARAM_INFO
	.align		4
.L_13:
        /*0038*/ 	.byte	0x04, 0x17
        /*003a*/ 	.short	(.L_15 - .L_14)
.L_14:
        /*003c*/ 	.word	0x00000000
        /*0040*/ 	.short	0x0002
        /*0042*/ 	.short	0x0008
        /*0044*/ 	.byte	0x00, 0xf0, 0x11, 0x00


	//----- nvinfo : EIATTR_KPARAM_INFO
	.align		4
.L_15:
        /*0048*/ 	.byte	0x04, 0x17
        /*004a*/ 	.short	(.L_17 - .L_16)
.L_16:
        /*004c*/ 	.word	0x00000000
        /*0050*/ 	.short	0x0001
        /*0052*/ 	.short	0x0004
        /*0054*/ 	.byte	0x00, 0xf0, 0x11, 0x00


	//----- nvinfo : EIATTR_KPARAM_INFO
	.align		4
.L_17:
        /*0058*/ 	.byte	0x04, 0x17
        /*005a*/ 	.short	(.L_19 - .L_18)
.L_18:
        /*005c*/ 	.word	0x00000000
        /*0060*/ 	.short	0x0000
        /*0062*/ 	.short	0x0000
        /*0064*/ 	.byte	0x00, 0xf0, 0x11, 0x00


	//----- nvinfo : EIATTR_SPARSE_MMA_MASK
	.align		4
.L_19:
        /*0068*/ 	.byte	0x03, 0x50
        /*006a*/ 	.short	0x0000


	//----- nvinfo : EIATTR_MAXREG_COUNT
	.align		4
        /*006c*/ 	.byte	0x03, 0x1b
        /*006e*/ 	.short	0x00ff


	//----- nvinfo : EIATTR_MERCURY_ISA_VERSION
	.align		4
        /*0070*/ 	.byte	0x03, 0x5f
        /*0072*/ 	.short	0x0101


	//----- nvinfo : EIATTR_VRC_CTA_INIT_COUNT
	.align		4
        /*0074*/ 	.byte	0x02, 0x4a
	.zero		1
	.zero		1


	//----- nvinfo : EIATTR_EXIT_INSTR_OFFSETS
	.align		4
        /*0078*/ 	.byte	0x04, 0x1c
        /*007a*/ 	.short	(.L_21 - .L_20)


	//   ....[0]....
.L_20:
        /*007c*/ 	.word	0x000002e0


	//----- nvinfo : EIATTR_CRS_STACK_SIZE
	.align		4
.L_21:
        /*0080*/ 	.byte	0x04, 0x1e
        /*0082*/ 	.short	(.L_23 - .L_22)
.L_22:
        /*0084*/ 	.word	0x00000000


	//----- nvinfo : EIATTR_CBANK_PARAM_SIZE
	.align		4
.L_23:
        /*0088*/ 	.byte	0x03, 0x19
        /*008a*/ 	.short	0x001c


	//----- nvinfo : EIATTR_PARAM_CBANK
	.align		4
        /*008c*/ 	.byte	0x04, 0x0a
        /*008e*/ 	.short	(.L_25 - .L_24)
	.align		4
.L_24:
        /*0090*/ 	.word	index@(.nv.constant0._Z12mandelKernelffffPii)
        /*0094*/ 	.short	0x0380
        /*0096*/ 	.short	0x001c


	//----- nvinfo : EIATTR_SW_WAR
	.align		4
.L_25:
        /*0098*/ 	.byte	0x04, 0x36
        /*009a*/ 	.short	(.L_27 - .L_26)
.L_26:
        /*009c*/ 	.word	0x00000008
.L_27:


//--------------------- .nv.callgraph             --------------------------
	.section	.nv.callgraph,"",@"SHT_CUDA_CALLGRAPH"
	.align	4
	.sectionentsize	8
	.align		4
        /*0000*/ 	.word	0x00000000
	.align		4
        /*0004*/ 	.word	0xffffffff
	.align		4
        /*0008*/ 	.word	0x00000000
	.align		4
        /*000c*/ 	.word	0xfffffffe
	.align		4
        /*0010*/ 	.word	0x00000000
	.align		4
        /*0014*/ 	.word	0xfffffffd
	.align		4
        /*0018*/ 	.word	0x00000000
	.align		4
        /*001c*/ 	.word	0xfffffffc


//--------------------- .text._Z12mandelKernelffffPii --------------------------
	.section	.text._Z12mandelKernelffffPii,"ax",@progbits
	.align	128
        .global         _Z12mandelKernelffffPii
        .type           _Z12mandelKernelffffPii,@function
        .size           _Z12mandelKernelffffPii,(.L_x_4 - _Z12mandelKernelffffPii)
        .other          _Z12mandelKernelffffPii,@"STO_CUDA_ENTRY STV_DEFAULT"
_Z12mandelKernelffffPii:
.text._Z12mandelKernelffffPii:
[----:B------:R-:W-:Y:S01]  /*0000*/  LDC R1, c[0x0][0x37c] ;  /* 0x0000df00ff017b82 */ /* 0x000fe20000000800 */
[----:B------:R-:W0:Y:S07]  /*0010*/  S2R R3, SR_TID.Y ;  /* 0x0000000000037919 */ /* 0x000e2e0000002200 */
[----:B------:R-:W0:Y:S01]  /*0020*/  S2UR UR6, SR_CTAID.Y ;  /* 0x00000000000679c3 */ /* 0x000e220000002600 */
[----:B------:R-:W1:Y:S01]  /*0030*/  LDCU UR8, c[0x0][0x398] ;  /* 0x00007300ff0877ac */ /* 0x000e620008000800 */
[----:B------:R-:W2:Y:S01]  /*0040*/  S2R R2, SR_CTAID.X ;  /* 0x0000000000027919 */ /* 0x000ea20000002500 */
[----:B------:R-:W2:Y:S05]  /*0050*/  S2R R5, SR_TID.X ;  /* 0x0000000000057919 */ /* 0x000eaa0000002100 */
[----:B------:R-:W0:Y:S01]  /*0060*/  LDC R0, c[0x0][0x364] ;  /* 0x0000d900ff007b82 */ /* 0x000e220000000800 */
[----:B------:R-:W3:Y:S01]  /*0070*/  LDCU UR4, c[0x0][0x370] ;  /* 0x00006e00ff0477ac */ /* 0x000ee20008000800 */
[----:B------:R-:W3:Y:S06]  /*0080*/  LDCU UR5, c[0x0][0x360] ;  /* 0x00006c00ff0577ac */ /* 0x000eec0008000800 */
[----:B------:R-:W4:Y:S01]  /*0090*/  LDC.64 R8, c[0x0][0x380] ;  /* 0x0000e000ff087b82 */ /* 0x000f220000000a00 */
[----:B-1----:R-:W-:-:S07]  /*00a0*/  UISETP.GE.AND UP0, UPT, UR8, 0x1, UPT ;  /* 0x000000010800788c */ /* 0x002fce000bf06270 */
[----:B------:R-:W4:Y:S01]  /*00b0*/  LDC.64 R10, c[0x0][0x388] ;  /* 0x0000e200ff0a7b82 */ /* 0x000f220000000a00 */
[----:B---3--:R-:W-:Y:S01]  /*00c0*/  UIMAD UR4, UR4, UR5, URZ ;  /* 0x00000005040472a4 */ /* 0x008fe2000f8e02ff */
[----:B0-----:R-:W-:Y:S01]  /*00d0*/  IMAD R0, R0, UR6, R3 ;  /* 0x0000000600007c24 */ /* 0x001fe2000f8e0203 */
[----:B------:R-:W0:Y:S01]  /*00e0*/  LDCU.64 UR6, c[0x0][0x358] ;  /* 0x00006b00ff0677ac */ /* 0x000e220008000a00 */
[----:B--2---:R-:W-:-:S03]  /*00f0*/  IMAD R3, R2, UR5, R5 ;  /* 0x0000000502037c24 */ /* 0x004fc6000f8e0205 */
[----:B------:R-:W-:Y:S01]  /*0100*/  I2FP.F32.U32 R2, R0 ;  /* 0x0000000000027245 */ /* 0x000fe20000201000 */
[----:B------:R-:W-:Y:S01]  /*0110*/  IMAD R5, R0, UR4, R3 ;  /* 0x0000000400057c24 */ /* 0x000fe2000f8e0203 */
[----:B------:R-:W-:-:S03]  /*0120*/  I2FP.F32.U32 R7, R3 ;  /* 0x0000000300077245 */ /* 0x000fc60000201000 */
[----:B----4-:R-:W-:Y:S01]  /*0130*/  FFMA R2, R2, R9, R11 ;  /* 0x0000000902027223 */ /* 0x010fe2000000000b */
[----:B------:R-:W-:Y:S02]  /*0140*/  HFMA2 R9, -RZ, RZ, 0, 0 ;  /* 0x00000000ff097431 */ /* 0x000fe400000001ff */
[----:B------:R-:W-:Y:S01]  /*0150*/  FFMA R7, R7, R8, R10 ;  /* 0x0000000807077223 */ /* 0x000fe2000000000a */
[----:B0-----:R-:W-:Y:S06]  /*0160*/  BRA.U !UP0, `(.L_x_0) ;  /* 0x0000000108507547 */ /* 0x001fec000b800000 */
[----:B------:R-:W-:Y:S01]  /*0170*/  BSSY.RECONVERGENT B0, `(.L_x_0) ;  /* 0x0000013000007945 */ /* 0x000fe20003800200 */
[----:B------:R-:W-:Y:S01]  /*0180*/  MOV R9, RZ ;  /* 0x000000ff00097202 */ /* 0x000fe20000000f00 */
[----:B------:R-:W0:Y:S01]  /*0190*/  LDCU UR4, c[0x0][0x398] ;  /* 0x00007300ff0477ac */ /* 0x000e220008000800 */
[----:B------:R-:W-:Y:S02]  /*01a0*/  MOV R3, R2 ;  /* 0x0000000200037202 */ /* 0x000fe40000000f00 */
[----:B------:R-:W-:Y:S01]  /*01b0*/  MOV R0, R7 ;  /* 0x0000000700007202 */ /* 0x000fe20000000f00 */
[----:B------:R-:W1:Y:S06]  /*01c0*/  LDCU UR5, c[0x0][0x398] ;  /* 0x00007300ff0577ac */ /* 0x000e6c0008000800 */
.L_x_2:
[----:B------:R-:W-:Y:S01]  /*01d0*/  FMUL R4, R0, R0 ;  /* 0x0000000000047220 */ /* 0x000fe20000400000 */
[----:B------:R-:W-:-:S04]  /*01e0*/  FMUL R13, R3, R3 ;  /* 0x00000003030d7220 */ /* 0x000fc80000400000 */
[----:B------:R-:W-:-:S05]  /*01f0*/  FADD R6, R4, R13 ;  /* 0x0000000d04067221 */ /* 0x000fca0000000000 */
[----:B------:R-:W-:-:S13]  /*0200*/  FSETP.GT.AND P0, PT, R6, 4, PT ;  /* 0x408000000600780b */ /* 0x000fda0003f04000 */
[----:B------:R-:W-:Y:S05]  /*0210*/  @P0 BRA `(.L_x_1) ;  /* 0x0000000000200947 */ /* 0x000fea0003800000 */
[----:B------:R-:W-:Y:S01]  /*0220*/  IADD3 R9, PT, PT, R9, 0x1, RZ ;  /* 0x0000000109097810 */ /* 0x000fe20007ffe0ff */
[----:B------:R-:W-:Y:S01]  /*0230*/  FADD R11, R0, R0 ;  /* 0x00000000000b7221 */ /* 0x000fe20000000000 */
[----:B------:R-:W-:Y:S02]  /*0240*/  FADD R0, R4, -R13 ;  /* 0x8000000d04007221 */ /* 0x000fe40000000000 */
[----:B-1----:R-:W-:Y:S01]  /*0250*/  ISETP.NE.AND P0, PT, R9, UR5, PT ;  /* 0x0000000509007c0c */ /* 0x002fe2000bf05270 */
[----:B------:R-:W-:Y:S01]  /*0260*/  FFMA R3, R11, R3, R2 ;  /* 0x000000030b037223 */ /* 0x000fe20000000002 */
[----:B------:R-:W-:-:S11]  /*0270*/  FADD R0, R7, R0 ;  /* 0x0000000007007221 */ /* 0x000fd60000000000 */
[----:B------:R-:W-:Y:S05]  /*0280*/  @P0 BRA `(.L_x_2) ;  /* 0xfffffffc00d00947 */ /* 0x000fea000383ffff */
[----:B0-----:R-:W-:-:S07]  /*0290*/  MOV R9, UR4 ;  /* 0x0000000400097c02 */ /* 0x001fce0008000f00 */
.L_x_1:
[----:B01----:R-:W-:Y:S05]  /*02a0*/  BSYNC.RECONVERGENT B0 ;  /* 0x0000000000007941 */ /* 0x003fea0003800200 */
.L_x_0:
[----:B------:R-:W0:Y:S02]  /*02b0*/  LDC.64 R2, c[0x0][0x390] ;  /* 0x0000e400ff027b82 */ /* 0x000e240000000a00 */
[----:B0-----:R-:W-:-:S05]  /*02c0*/  IMAD.WIDE R2, R5, 0x4, R2 ;  /* 0x0000000405027825 */ /* 0x001fca00078e0202 */
[----:B------:R-:W-:Y:S01]  /*02d0*/  STG.E desc[UR6][R2.64], R9 ;  /* 0x0000000902007986 */ /* 0x000fe2000c101906 */
[----:B------:R-:W-:Y:S05]  /*02e0*/  EXIT ;  /* 0x000000000000794d */ /* 0x000fea0003800000 */
.L_x_3:
[----:B------:R-:W-:-:S00]  /*02f0*/  BRA `(.L_x_3) ;  /* 0xfffffffc00fc7947 */ /* 0x000fc0000383ffff */
[----:B------:R-:W-:-:S00]  /*0300*/  NOP ;  /* 0x0000000000007918 */ /* 0x000fc00000000000 */
[----:B------:R-:W-:-:S00]  /*0310*/  NOP ;  /* 0x0000000000007918 */ /* 0x000fc00000000000 */
[----:B------:R-:W-:-:S00]  /*0320*/  NOP ;  /* 0x0000000000007918 */ /* 0x000fc00000000000 */
[----:B------:R-:W-:-:S00]  /*0330*/  NOP ;  /* 0x0000000000007918 */ /* 0x000fc00000000000 */
[----:B------:R-:W-:-:S00]  /*0340*/  NOP ;  /* 0x0000000000007918 */ /* 0x000fc00000000000 */
[----:B------:R-:W-:-:S00]  /*0350*/  NOP ;  /* 0x0000000000007918 */ /* 0x000fc00000000000 */
[----:B------:R-:W-:-:S00]  /*0360*/  NOP ;  /* 0x0000000000007918 */ /* 0x000fc00000000000 */
[----:B------:R-:W-:-:S00]  /*0370*/  NOP ;  /* 0x0000000000007918 */ /* 0x000fc00000000000 */
.L_x_4:


//--------------------- .nv.shared.reserved.0     --------------------------
	.section	.nv.shared.reserved.0,"aw",@nobits
	.weak		__nv_reservedSMEM_offset_0_alias
	.size		__nv_reservedSMEM_offset_0_alias, 0, 64
	.other		__nv_reservedSMEM_offset_0_alias,@"STO_CUDA_RESERVED_SHARED STV_DEFAULT"
__nv_reservedSMEM_offset_0_alias:
	.zero		0
	.zero		64


//--------------------- .nv.constant0._Z12mandelKernelffffPii --------------------------
	.section	.nv.constant0._Z12mandelKernelffffPii,"a",@progbits
	.sectionflags	@""
	.align	4
.nv.constant0._Z12mandelKernelffffPii:
	.zero		924


//--------------------- SYMBOLS --------------------------

	.type		.nv.reservedSmem.offset0,@object
	.size		.nv.reservedSmem.offset0,0x4
